//
// Generated by NVIDIA NVVM Compiler
//
// Compiler Build ID: CL-36424714
// Cuda compilation tools, release 13.0, V13.0.88
// Based on NVVM 20.0.0
//

.version 9.0
.target sm_100
.address_size 64

	// .globl	_Z12doubleValuesPii

.visible .entry _Z12doubleValuesPii(
	.param .u64 .ptr .align 1 _Z12doubleValuesPii_param_0,
	.param .u32 _Z12doubleValuesPii_param_1
)
{
	.reg .b32 	%r<7>;
	.reg .b64 	%rd<5>;

	ld.param.u64 	%rd1, [_Z12doubleValuesPii_param_0];
	cvta.to.global.u64 	%rd2, %rd1;
	mov.u32 	%r1, %ctaid.x;
	shl.b32 	%r2, %r1, 6;
	mov.u32 	%r3, %tid.x;
	add.s32 	%r4, %r2, %r3;
	mul.wide.u32 	%rd3, %r4, 4;
	add.s64 	%rd4, %rd2, %rd3;
	ld.global.u32 	%r5, [%rd4];
	shl.b32 	%r6, %r5, 1;
	st.global.u32 	[%rd4], %r6;
	ret;

}


// ===== COMPILED SASS (sm_100) =====

	.target	sm_100

	.elftype	@"ET_EXEC"


//--------------------- .note.nv.tkinfo           --------------------------
	.section	.note.nv.tkinfo,"",@"SHT_NOTE"
	.sectionflags	@"SHF_NOTE_NV_TKINFO"
	.tkinfo
        /*0018*/ 	.word	0x00000002
        /*0030*/ 	.string	""
        /*0030*/ 	.string	"ptxas"
        /*0030*/ 	.string	"Cuda compilation tools, release 13.0, V13.0.88"
        /*0030*/ 	.string	"Build cuda_13.0.r13.0/compiler.36424714_0"
        /*0030*/ 	.string	"-arch sm_100 -m 64 "



//--------------------- .note.nv.cuinfo           --------------------------
	.section	.note.nv.cuinfo,"",@"SHT_NOTE"
	.sectionflags	@"SHF_NOTE_NV_CUINFO"
        /*0018*/ 	.short	0x0002
        /*001a*/ 	.short	0x0064
        /*001c*/ 	.short	0x0082
	.zero		2


//--------------------- .nv.info                  --------------------------
	.section	.nv.info,"",@"SHT_CUDA_INFO"
	.align	4


	//----- nvinfo : EIATTR_REGCOUNT
	.align		4
        /*0000*/ 	.byte	0x04, 0x2f
        /*0002*/ 	.short	(.L_1 - .L_0)
	.align		4
.L_0:
        /*0004*/ 	.word	index@(_Z12doubleValuesPii)
        /*0008*/ 	.word	0x00000008


	//----- nvinfo : EIATTR_FRAME_SIZE
	.align		4
.L_1:
        /*000c*/ 	.byte	0x04, 0x11
        /*000e*/ 	.short	(.L_3 - .L_2)
	.align		4
.L_2:
        /*0010*/ 	.word	index@(_Z12doubleValuesPii)
        /*0014*/ 	.word	0x00000000


	//----- nvinfo : EIATTR_MIN_STACK_SIZE
	.align		4
.L_3:
        /*0018*/ 	.byte	0x04, 0x12
        /*001a*/ 	.short	(.L_5 - .L_4)
	.align		4
.L_4:
        /*001c*/ 	.word	index@(_Z12doubleValuesPii)
        /*0020*/ 	.word	0x00000000
.L_5:


//--------------------- .nv.compat                --------------------------
	.section	.nv.compat,"",@"SHT_CUDA_COMPAT_INFO"
	.align	4
        /*0000*/ 	.byte	0x02, 0x09, 0x00, 0x00, 0x02, 0x02, 0x01, 0x00, 0x02, 0x05, 0x05, 0x00, 0x03, 0x07, 0x01, 0x01
        /*0010*/ 	.byte	0x02, 0x03, 0x00, 0x00, 0x02, 0x06, 0x01, 0x00, 0x04, 0x0b, 0x08, 0x00, 0x09, 0x00, 0x00, 0x00
        /*0020*/ 	.byte	0x00, 0x00, 0x00, 0x00


//--------------------- .nv.info._Z12doubleValuesPii --------------------------
	.section	.nv.info._Z12doubleValuesPii,"",@"SHT_CUDA_INFO"
	.sectionflags	@""
	.align	4


	//----- nvinfo : EIATTR_CUDA_API_VERSION
	.align		4
        /*0000*/ 	.byte	0x04, 0x37
        /*0002*/ 	.short	(.L_7 - .L_6)
.L_6:
        /*0004*/ 	.word	0x00000082


	//----- nvinfo : EIATTR_KPARAM_INFO
	.align		4
.L_7:
        /*0008*/ 	.byte	0x04, 0x17
        /*000a*/ 	.short	(.L_9 - .L_8)
.L_8:
        /*000c*/ 	.word	0x00000000
        /*0010*/ 	.short	0x0001
        /*0012*/ 	.short	0x0008
        /*0014*/ 	.byte	0x00, 0xf0, 0x11, 0x00


	//----- nvinfo : EIATTR_KPARAM_INFO
	.align		4
.L_9:
        /*0018*/ 	.byte	0x04, 0x17
        /*001a*/ 	.short	(.L_11 - .L_10)
.L_10:
        /*001c*/ 	.word	0x00000000
        /*0020*/ 	.short	0x0000
        /*0022*/ 	.short	0x0000
        /*0024*/ 	.byte	0x00, 0xf5, 0x21, 0x00


	//----- nvinfo : EIATTR_SPARSE_MMA_MASK
	.align		4
.L_11:
        /*0028*/ 	.byte	0x03, 0x50
        /*002a*/ 	.short	0x0000


	//----- nvinfo : EIATTR_MAXREG_COUNT
	.align		4
        /*002c*/ 	.byte	0x03, 0x1b
        /*002e*/ 	.short	0x00ff


	//----- nvinfo : EIATTR_MERCURY_ISA_VERSION
	.align		4
        /*0030*/ 	.byte	0x03, 0x5f
        /*0032*/ 	.short	0x0101


	//----- nvinfo : EIATTR_VRC_CTA_INIT_COUNT
	.align		4
        /*0034*/ 	.byte	0x02, 0x4a
	.zero		1
	.zero		1


	//----- nvinfo : EIATTR_EXIT_INSTR_OFFSETS
	.align		4
        /*0038*/ 	.byte	0x04, 0x1c
        /*003a*/ 	.short	(.L_13 - .L_12)


	//   ....[0]....
.L_12:
        /*003c*/ 	.word	0x000000a0


	//----- nvinfo : EIATTR_CBANK_PARAM_SIZE
	.align		4
.L_13:
        /*0040*/ 	.byte	0x03, 0x19
        /*0042*/ 	.short	0x000c


	//----- nvinfo : EIATTR_PARAM_CBANK
	.align		4
        /*0044*/ 	.byte	0x04, 0x0a
        /*0046*/ 	.short	(.L_15 - .L_14)
	.align		4
.L_14:
        /*0048*/ 	.word	index@(.nv.constant0._Z12doubleValuesPii)
        /*004c*/ 	.short	0x0380
        /*004e*/ 	.short	0x000c


	//----- nvinfo : EIATTR_SW_WAR
	.align		4
.L_15:
        /*0050*/ 	.byte	0x04, 0x36
        /*0052*/ 	.short	(.L_17 - .L_16)
.L_16:
        /*0054*/ 	.word	0x00000008
.L_17:


//--------------------- .nv.callgraph             --------------------------
	.section	.nv.callgraph,"",@"SHT_CUDA_CALLGRAPH"
	.align	4
	.sectionentsize	8
	.align		4
        /*0000*/ 	.word	0x00000000
	.align		4
        /*0004*/ 	.word	0xffffffff
	.align		4
        /*0008*/ 	.word	0x00000000
	.align		4
        /*000c*/ 	.word	0xfffffffe
	.align		4
        /*0010*/ 	.word	0x00000000
	.align		4
        /*0014*/ 	.word	0xfffffffd
	.align		4
        /*0018*/ 	.word	0x00000000
	.align		4
        /*001c*/ 	.word	0xfffffffc


//--------------------- .text._Z12doubleValuesPii --------------------------
	.section	.text._Z12doubleValuesPii,"ax",@progbits
	.align	128
        .global         _Z12doubleValuesPii
        .type           _Z12doubleValuesPii,@function
        .size           _Z12doubleValuesPii,(.L_x_1 - _Z12doubleValuesPii)
        .other          _Z12doubleValuesPii,@"STO_CUDA_ENTRY STV_DEFAULT"
_Z12doubleValuesPii:
.text._Z12doubleValuesPii:
[----:B------:R-:W-:Y:S01]  /*0000*/  LDC R1, c[0x0][0x37c] ;  /* 0x0000df00ff017b82 */ /* 0x000fe20000000800 */
[----:B------:R-:W0:Y:S07]  /*0010*/  S2R R5, SR_CTAID.X ;  /* 0x0000000000057919 */ /* 0x000e2e0000002500 */
[----:B------:R-:W1:Y:S01]  /*0020*/  LDC.64 R2, c[0x0][0x380] ;  /* 0x0000e000ff027b82 */ /* 0x000e620000000a00 */
[----:B------:R-:W2:Y:S01]  /*0030*/  LDCU.64 UR4, c[0x0][0x358] ;  /* 0x00006b00ff0477ac */ /* 0x000ea20008000a00 */
[----:B------:R-:W0:Y:S02]  /*0040*/  S2R R0, SR_TID.X ;  /* 0x0000000000007919 */ /* 0x000e240000002100 */
[----:B0-----:R-:W-:-:S05]  /*0050*/  LEA R5, R5, R0, 0x6 ;  /* 0x0000000005057211 */ /* 0x001fca00078e30ff */
[----:B-1----:R-:W-:-:S05]  /*0060*/  IMAD.WIDE.U32 R2, R5, 0x4, R2 ;  /* 0x0000000405027825 */ /* 0x002fca00078e0002 */
[----:B--2---:R-:W2:Y:S02]  /*0070*/  LDG.E R0, desc[UR4][R2.64] ;  /* 0x0000000402007981 */ /* 0x004ea4000c1e1900 */
[----:B--2---:R-:W-:-:S05]  /*0080*/  SHF.L.U32 R5, R0, 0x1, RZ ;  /* 0x0000000100057819 */ /* 0x004fca00000006ff */
[----:B------:R-:W-:Y:S01]  /*0090*/  STG.E desc[UR4][R2.64], R5 ;  /* 0x0000000502007986 */ /* 0x000fe2000c101904 */
[----:B------:R-:W-:Y:S05]  /*00a0*/  EXIT ;  /* 0x000000000000794d */ /* 0x000fea0003800000 */
.L_x_0:
[----:B------:R-:W-:-:S00]  /*00b0*/  BRA `(.L_x_0) ;  /* 0xfffffffc00fc7947 */ /* 0x000fc0000383ffff */
[----:B------:R-:W-:-:S00]  /*00c0*/  NOP ;  /* 0x0000000000007918 */ /* 0x000fc00000000000 */
        /* <DEDUP_REMOVED lines=11> */
.L_x_1:


//--------------------- .nv.shared.reserved.0     --------------------------
	.section	.nv.shared.reserved.0,"aw",@nobits
	.weak		__nv_reservedSMEM_offset_0_alias
	.size		__nv_reservedSMEM_offset_0_alias, 0, 64
	.other		__nv_reservedSMEM_offset_0_alias,@"STO_CUDA_RESERVED_SHARED STV_DEFAULT"
__nv_reservedSMEM_offset_0_alias:
	.zero		0
	.zero		64


//--------------------- .nv.constant0._Z12doubleValuesPii --------------------------
	.section	.nv.constant0._Z12doubleValuesPii,"a",@progbits
	.sectionflags	@""
	.align	4
.nv.constant0._Z12doubleValuesPii:
	.zero		908


//--------------------- SYMBOLS --------------------------

	.type		.nv.reservedSmem.offset0,@object
	.size		.nv.reservedSmem.offset0,0x4
